//
// Generated by NVIDIA NVVM Compiler
//
// Compiler Build ID: CL-36424714
// Cuda compilation tools, release 13.0, V13.0.88
// Based on NVVM 20.0.0
//

.version 9.0
.target sm_100
.address_size 64

	// .globl	_Z10stencil_1dPiS_
// _ZZ10stencil_1dPiS_E4temp has been demoted
// _ZZ12stencil_1dV2PiS_E4temp has been demoted

.visible .entry _Z10stencil_1dPiS_(
	.param .u64 .ptr .align 1 _Z10stencil_1dPiS__param_0,
	.param .u64 .ptr .align 1 _Z10stencil_1dPiS__param_1
)
{
	.reg .pred 	%p<2>;
	.reg .b32 	%r<24>;
	.reg .b64 	%rd<9>;
	// demoted variable
	.shared .align 4 .b8 _ZZ10stencil_1dPiS_E4temp[1048];
	ld.param.u64 	%rd3, [_Z10stencil_1dPiS__param_0];
	ld.param.u64 	%rd2, [_Z10stencil_1dPiS__param_1];
	cvta.to.global.u64 	%rd4, %rd3;
	mov.u32 	%r3, %tid.x;
	mov.u32 	%r4, %ctaid.x;
	mov.u32 	%r5, %ntid.x;
	mad.lo.s32 	%r1, %r4, %r5, %r3;
	mul.wide.s32 	%rd5, %r1, 4;
	add.s64 	%rd1, %rd4, %rd5;
	ld.global.u32 	%r6, [%rd1+12];
	shl.b32 	%r7, %r3, 2;
	mov.u32 	%r8, _ZZ10stencil_1dPiS_E4temp;
	add.s32 	%r2, %r8, %r7;
	st.shared.u32 	[%r2+12], %r6;
	setp.gt.u32 	%p1, %r3, 2;
	@%p1 bra 	$L__BB0_2;
	ld.global.u32 	%r9, [%rd1];
	st.shared.u32 	[%r2], %r9;
	ld.global.u32 	%r10, [%rd1+1036];
	st.shared.u32 	[%r2+1036], %r10;
$L__BB0_2:
	bar.sync 	0;
	ld.shared.u32 	%r11, [%r2];
	ld.shared.u32 	%r12, [%r2+4];
	add.s32 	%r13, %r12, %r11;
	ld.shared.u32 	%r14, [%r2+8];
	add.s32 	%r15, %r14, %r13;
	ld.shared.u32 	%r16, [%r2+12];
	add.s32 	%r17, %r16, %r15;
	ld.shared.u32 	%r18, [%r2+16];
	add.s32 	%r19, %r18, %r17;
	ld.shared.u32 	%r20, [%r2+20];
	add.s32 	%r21, %r20, %r19;
	ld.shared.u32 	%r22, [%r2+24];
	add.s32 	%r23, %r22, %r21;
	cvta.to.global.u64 	%rd6, %rd2;
	add.s64 	%rd8, %rd6, %rd5;
	st.global.u32 	[%rd8], %r23;
	ret;

}
	// .globl	_Z12stencil_1dV2PiS_
.visible .entry _Z12stencil_1dV2PiS_(
	.param .u64 .ptr .align 1 _Z12stencil_1dV2PiS__param_0,
	.param .u64 .ptr .align 1 _Z12stencil_1dV2PiS__param_1
)
{
	.reg .pred 	%p<2>;
	.reg .b32 	%r<24>;
	.reg .b64 	%rd<9>;
	// demoted variable
	.shared .align 4 .b8 _ZZ12stencil_1dV2PiS_E4temp[1024];
	ld.param.u64 	%rd3, [_Z12stencil_1dV2PiS__param_0];
	ld.param.u64 	%rd2, [_Z12stencil_1dV2PiS__param_1];
	cvta.to.global.u64 	%rd4, %rd3;
	mov.u32 	%r3, %tid.x;
	mov.u32 	%r4, %ctaid.x;
	mov.u32 	%r5, %ntid.x;
	mad.lo.s32 	%r1, %r4, %r5, %r3;
	mul.wide.s32 	%rd5, %r1, 4;
	add.s64 	%rd1, %rd4, %rd5;
	ld.global.u32 	%r6, [%rd1+12];
	shl.b32 	%r7, %r3, 2;
	mov.u32 	%r8, _ZZ12stencil_1dV2PiS_E4temp;
	add.s32 	%r2, %r8, %r7;
	st.shared.u32 	[%r2+12], %r6;
	setp.gt.u32 	%p1, %r3, 2;
	@%p1 bra 	$L__BB1_2;
	ld.global.u32 	%r9, [%rd1];
	st.shared.u32 	[%r2], %r9;
	ld.global.u32 	%r10, [%rd1+1036];
	st.shared.u32 	[%r2+1036], %r10;
$L__BB1_2:
	bar.sync 	0;
	ld.shared.u32 	%r11, [%r2];
	ld.shared.u32 	%r12, [%r2+4];
	add.s32 	%r13, %r12, %r11;
	ld.shared.u32 	%r14, [%r2+8];
	add.s32 	%r15, %r14, %r13;
	ld.shared.u32 	%r16, [%r2+12];
	add.s32 	%r17, %r16, %r15;
	ld.shared.u32 	%r18, [%r2+16];
	add.s32 	%r19, %r18, %r17;
	ld.shared.u32 	%r20, [%r2+20];
	add.s32 	%r21, %r20, %r19;
	ld.shared.u32 	%r22, [%r2+24];
	add.s32 	%r23, %r22, %r21;
	cvta.to.global.u64 	%rd6, %rd2;
	add.s64 	%rd8, %rd6, %rd5;
	st.global.u32 	[%rd8], %r23;
	ret;

}


// ===== COMPILED SASS (sm_100) =====

	.target	sm_100

	.elftype	@"ET_EXEC"


//--------------------- .note.nv.tkinfo           --------------------------
	.section	.note.nv.tkinfo,"",@"SHT_NOTE"
	.sectionflags	@"SHF_NOTE_NV_TKINFO"
	.tkinfo
        /*0018*/ 	.word	0x00000002
        /*0030*/ 	.string	""
        /*0030*/ 	.string	"ptxas"
        /*0030*/ 	.string	"Cuda compilation tools, release 13.0, V13.0.88"
        /*0030*/ 	.string	"Build cuda_13.0.r13.0/compiler.36424714_0"
        /*0030*/ 	.string	"-arch sm_100 -m 64 "



//--------------------- .note.nv.cuinfo           --------------------------
	.section	.note.nv.cuinfo,"",@"SHT_NOTE"
	.sectionflags	@"SHF_NOTE_NV_CUINFO"
        /*0018*/ 	.short	0x0002
        /*001a*/ 	.short	0x0064
        /*001c*/ 	.short	0x0082
	.zero		2


//--------------------- .nv.info                  --------------------------
	.section	.nv.info,"",@"SHT_CUDA_INFO"
	.align	4


	//----- nvinfo : EIATTR_REGCOUNT
	.align		4
        /*0000*/ 	.byte	0x04, 0x2f
        /*0002*/ 	.short	(.L_1 - .L_0)
	.align		4
.L_0:
        /*0004*/ 	.word	index@(_Z10stencil_1dPiS_)
        /*0008*/ 	.word	0x00000011


	//----- nvinfo : EIATTR_FRAME_SIZE
	.align		4
.L_1:
        /*000c*/ 	.byte	0x04, 0x11
        /*000e*/ 	.short	(.L_3 - .L_2)
	.align		4
.L_2:
        /*0010*/ 	.word	index@(_Z10stencil_1dPiS_)
        /*0014*/ 	.word	0x00000000


	//----- nvinfo : EIATTR_REGCOUNT
	.align		4
.L_3:
        /*0018*/ 	.byte	0x04, 0x2f
        /*001a*/ 	.short	(.L_5 - .L_4)
	.align		4
.L_4:
        /*001c*/ 	.word	index@(_Z12stencil_1dV2PiS_)
        /*0020*/ 	.word	0x00000011


	//----- nvinfo : EIATTR_FRAME_SIZE
	.align		4
.L_5:
        /*0024*/ 	.byte	0x04, 0x11
        /*0026*/ 	.short	(.L_7 - .L_6)
	.align		4
.L_6:
        /*0028*/ 	.word	index@(_Z12stencil_1dV2PiS_)
        /*002c*/ 	.word	0x00000000


	//----- nvinfo : EIATTR_MIN_STACK_SIZE
	.align		4
.L_7:
        /*0030*/ 	.byte	0x04, 0x12
        /*0032*/ 	.short	(.L_9 - .L_8)
	.align		4
.L_8:
        /*0034*/ 	.word	index@(_Z12stencil_1dV2PiS_)
        /*0038*/ 	.word	0x00000000


	//----- nvinfo : EIATTR_MIN_STACK_SIZE
	.align		4
.L_9:
        /*003c*/ 	.byte	0x04, 0x12
        /*003e*/ 	.short	(.L_11 - .L_10)
	.align		4
.L_10:
        /*0040*/ 	.word	index@(_Z10stencil_1dPiS_)
        /*0044*/ 	.word	0x00000000
.L_11:


//--------------------- .nv.compat                --------------------------
	.section	.nv.compat,"",@"SHT_CUDA_COMPAT_INFO"
	.align	4
        /*0000*/ 	.byte	0x02, 0x09, 0x00, 0x00, 0x02, 0x02, 0x01, 0x00, 0x02, 0x05, 0x05, 0x00, 0x03, 0x07, 0x01, 0x01
        /*0010*/ 	.byte	0x02, 0x03, 0x00, 0x00, 0x02, 0x06, 0x01, 0x00, 0x04, 0x0b, 0x08, 0x00, 0x09, 0x00, 0x00, 0x00
        /*0020*/ 	.byte	0x00, 0x00, 0x00, 0x00


//--------------------- .nv.info._Z12stencil_1dV2PiS_ --------------------------
	.section	.nv.info._Z12stencil_1dV2PiS_,"",@"SHT_CUDA_INFO"
	.sectionflags	@""
	.align	4


	//----- nvinfo : EIATTR_CUDA_API_VERSION
	.align		4
        /*0000*/ 	.byte	0x04, 0x37
        /*0002*/ 	.short	(.L_13 - .L_12)
.L_12:
        /*0004*/ 	.word	0x00000082


	//----- nvinfo : EIATTR_KPARAM_INFO
	.align		4
.L_13:
        /*0008*/ 	.byte	0x04, 0x17
        /*000a*/ 	.short	(.L_15 - .L_14)
.L_14:
        /*000c*/ 	.word	0x00000000
        /*0010*/ 	.short	0x0001
        /*0012*/ 	.short	0x0008
        /*0014*/ 	.byte	0x00, 0xf5, 0x21, 0x00


	//----- nvinfo : EIATTR_KPARAM_INFO
	.align		4
.L_15:
        /*0018*/ 	.byte	0x04, 0x17
        /*001a*/ 	.short	(.L_17 - .L_16)
.L_16:
        /*001c*/ 	.word	0x00000000
        /*0020*/ 	.short	0x0000
        /*0022*/ 	.short	0x0000
        /*0024*/ 	.byte	0x00, 0xf5, 0x21, 0x00


	//----- nvinfo : EIATTR_SPARSE_MMA_MASK
	.align		4
.L_17:
        /*0028*/ 	.byte	0x03, 0x50
        /*002a*/ 	.short	0x0000


	//----- nvinfo : EIATTR_MAXREG_COUNT
	.align		4
        /*002c*/ 	.byte	0x03, 0x1b
        /*002e*/ 	.short	0x00ff


	//----- nvinfo : EIATTR_NUM_BARRIERS
	.align		4
        /*0030*/ 	.byte	0x02, 0x4c
        /*0032*/ 	.byte	0x01
	.zero		1


	//----- nvinfo : EIATTR_MERCURY_ISA_VERSION
	.align		4
        /*0034*/ 	.byte	0x03, 0x5f
        /*0036*/ 	.short	0x0101


	//----- nvinfo : EIATTR_VRC_CTA_INIT_COUNT
	.align		4
        /*0038*/ 	.byte	0x02, 0x4a
	.zero		1
	.zero		1


	//----- nvinfo : EIATTR_EXIT_INSTR_OFFSETS
	.align		4
        /*003c*/ 	.byte	0x04, 0x1c
        /*003e*/ 	.short	(.L_19 - .L_18)


	//   ....[0]....
.L_18:
        /*0040*/ 	.word	0x00000210


	//----- nvinfo : EIATTR_CBANK_PARAM_SIZE
	.align		4
.L_19:
        /*0044*/ 	.byte	0x03, 0x19
        /*0046*/ 	.short	0x0010


	//----- nvinfo : EIATTR_PARAM_CBANK
	.align		4
        /*0048*/ 	.byte	0x04, 0x0a
        /*004a*/ 	.short	(.L_21 - .L_20)
	.align		4
.L_20:
        /*004c*/ 	.word	index@(.nv.constant0._Z12stencil_1dV2PiS_)
        /*0050*/ 	.short	0x0380
        /*0052*/ 	.short	0x0010


	//----- nvinfo : EIATTR_SW_WAR
	.align		4
.L_21:
        /*0054*/ 	.byte	0x04, 0x36
        /*0056*/ 	.short	(.L_23 - .L_22)
.L_22:
        /*0058*/ 	.word	0x00000008
.L_23:


//--------------------- .nv.info._Z10stencil_1dPiS_ --------------------------
	.section	.nv.info._Z10stencil_1dPiS_,"",@"SHT_CUDA_INFO"
	.sectionflags	@""
	.align	4


	//----- nvinfo : EIATTR_CUDA_API_VERSION
	.align		4
        /*0000*/ 	.byte	0x04, 0x37
        /*0002*/ 	.short	(.L_25 - .L_24)
.L_24:
        /*0004*/ 	.word	0x00000082


	//----- nvinfo : EIATTR_KPARAM_INFO
	.align		4
.L_25:
        /*0008*/ 	.byte	0x04, 0x17
        /*000a*/ 	.short	(.L_27 - .L_26)
.L_26:
        /*000c*/ 	.word	0x00000000
        /*0010*/ 	.short	0x0001
        /*0012*/ 	.short	0x0008
        /*0014*/ 	.byte	0x00, 0xf5, 0x21, 0x00


	//----- nvinfo : EIATTR_KPARAM_INFO
	.align		4
.L_27:
        /*0018*/ 	.byte	0x04, 0x17
        /*001a*/ 	.short	(.L_29 - .L_28)
.L_28:
        /*001c*/ 	.word	0x00000000
        /*0020*/ 	.short	0x0000
        /*0022*/ 	.short	0x0000
        /*0024*/ 	.byte	0x00, 0xf5, 0x21, 0x00


	//----- nvinfo : EIATTR_SPARSE_MMA_MASK
	.align		4
.L_29:
        /*0028*/ 	.byte	0x03, 0x50
        /*002a*/ 	.short	0x0000


	//----- nvinfo : EIATTR_MAXREG_COUNT
	.align		4
        /*002c*/ 	.byte	0x03, 0x1b
        /*002e*/ 	.short	0x00ff


	//----- nvinfo : EIATTR_NUM_BARRIERS
	.align		4
        /*0030*/ 	.byte	0x02, 0x4c
        /*0032*/ 	.byte	0x01
	.zero		1


	//----- nvinfo : EIATTR_MERCURY_ISA_VERSION
	.align		4
        /*0034*/ 	.byte	0x03, 0x5f
        /*0036*/ 	.short	0x0101


	//----- nvinfo : EIATTR_VRC_CTA_INIT_COUNT
	.align		4
        /*0038*/ 	.byte	0x02, 0x4a
	.zero		1
	.zero		1


	//----- nvinfo : EIATTR_EXIT_INSTR_OFFSETS
	.align		4
        /*003c*/ 	.byte	0x04, 0x1c
        /*003e*/ 	.short	(.L_31 - .L_30)


	//   ....[0]....
.L_30:
        /*0040*/ 	.word	0x00000210


	//----- nvinfo : EIATTR_CBANK_PARAM_SIZE
	.align		4
.L_31:
        /*0044*/ 	.byte	0x03, 0x19
        /*0046*/ 	.short	0x0010


	//----- nvinfo : EIATTR_PARAM_CBANK
	.align		4
        /*0048*/ 	.byte	0x04, 0x0a
        /*004a*/ 	.short	(.L_33 - .L_32)
	.align		4
.L_32:
        /*004c*/ 	.word	index@(.nv.constant0._Z10stencil_1dPiS_)
        /*0050*/ 	.short	0x0380
        /*0052*/ 	.short	0x0010


	//----- nvinfo : EIATTR_SW_WAR
	.align		4
.L_33:
        /*0054*/ 	.byte	0x04, 0x36
        /*0056*/ 	.short	(.L_35 - .L_34)
.L_34:
        /*0058*/ 	.word	0x00000008
.L_35:


//--------------------- .nv.callgraph             --------------------------
	.section	.nv.callgraph,"",@"SHT_CUDA_CALLGRAPH"
	.align	4
	.sectionentsize	8
	.align		4
        /*0000*/ 	.word	0x00000000
	.align		4
        /*0004*/ 	.word	0xffffffff
	.align		4
        /*0008*/ 	.word	0x00000000
	.align		4
        /*000c*/ 	.word	0xfffffffe
	.align		4
        /*0010*/ 	.word	0x00000000
	.align		4
        /*0014*/ 	.word	0xfffffffd
	.align		4
        /*0018*/ 	.word	0x00000000
	.align		4
        /*001c*/ 	.word	0xfffffffc


//--------------------- .text._Z12stencil_1dV2PiS_ --------------------------
	.section	.text._Z12stencil_1dV2PiS_,"ax",@progbits
	.align	128
        .global         _Z12stencil_1dV2PiS_
        .type           _Z12stencil_1dV2PiS_,@function
        .size           _Z12stencil_1dV2PiS_,(.L_x_2 - _Z12stencil_1dV2PiS_)
        .other          _Z12stencil_1dV2PiS_,@"STO_CUDA_ENTRY STV_DEFAULT"
_Z12stencil_1dV2PiS_:
.text._Z12stencil_1dV2PiS_:
[----:B------:R-:W-:Y:S01]  /*0000*/  LDC R1, c[0x0][0x37c] ;  /* 0x0000df00ff017b82 */ /* 0x000fe20000000800 */
[----:B------:R-:W0:Y:S07]  /*0010*/  S2R R7, SR_TID.X ;  /* 0x0000000000077919 */ /* 0x000e2e0000002100 */
[----:B------:R-:W1:Y:S01]  /*0020*/  S2UR UR4, SR_CTAID.X ;  /* 0x00000000000479c3 */ /* 0x000e620000002500 */
[----:B------:R-:W2:Y:S07]  /*0030*/  LDCU.64 UR6, c[0x0][0x358] ;  /* 0x00006b00ff0677ac */ /* 0x000eae0008000a00 */
[----:B------:R-:W1:Y:S08]  /*0040*/  LDC R0, c[0x0][0x360] ;  /* 0x0000d800ff007b82 */ /* 0x000e700000000800 */
[----:B------:R-:W3:Y:S01]  /*0050*/  LDC.64 R2, c[0x0][0x380] ;  /* 0x0000e000ff027b82 */ /* 0x000ee20000000a00 */
[----:B0-----:R-:W-:Y:S01]  /*0060*/  ISETP.GT.U32.AND P0, PT, R7, 0x2, PT ;  /* 0x000000020700780c */ /* 0x001fe20003f04070 */
[----:B-1----:R-:W-:-:S04]  /*0070*/  IMAD R5, R0, UR4, R7 ;  /* 0x0000000400057c24 */ /* 0x002fc8000f8e0207 */
[----:B---3--:R-:W-:-:S05]  /*0080*/  IMAD.WIDE R2, R5, 0x4, R2 ;  /* 0x0000000405027825 */ /* 0x008fca00078e0202 */
[----:B--2---:R-:W2:Y:S04]  /*0090*/  LDG.E R0, desc[UR6][R2.64+0xc] ;  /* 0x00000c0602007981 */ /* 0x004ea8000c1e1900 */
[----:B------:R-:W3:Y:S04]  /*00a0*/  @!P0 LDG.E R4, desc[UR6][R2.64] ;  /* 0x0000000602048981 */ /* 0x000ee8000c1e1900 */
[----:B------:R0:W4:Y:S01]  /*00b0*/  @!P0 LDG.E R6, desc[UR6][R2.64+0x40c] ;  /* 0x00040c0602068981 */ /* 0x000122000c1e1900 */
[----:B------:R-:W1:Y:S01]  /*00c0*/  S2UR UR5, SR_CgaCtaId ;  /* 0x00000000000579c3 */ /* 0x000e620000008800 */
[----:B------:R-:W-:-:S07]  /*00d0*/  UMOV UR4, 0x400 ;  /* 0x0000040000047882 */ /* 0x000fce0000000000 */
[----:B0-----:R-:W0:Y:S01]  /*00e0*/  LDC.64 R2, c[0x0][0x388] ;  /* 0x0000e200ff027b82 */ /* 0x001e220000000a00 */
[----:B-1----:R-:W-:-:S06]  /*00f0*/  ULEA UR4, UR5, UR4, 0x18 ;  /* 0x0000000405047291 */ /* 0x002fcc000f8ec0ff */
[----:B------:R-:W-:Y:S01]  /*0100*/  LEA R7, R7, UR4, 0x2 ;  /* 0x0000000407077c11 */ /* 0x000fe2000f8e10ff */
[----:B0-----:R-:W-:-:S04]  /*0110*/  IMAD.WIDE R2, R5, 0x4, R2 ;  /* 0x0000000405027825 */ /* 0x001fc800078e0202 */
[----:B--2---:R-:W-:Y:S04]  /*0120*/  STS [R7+0xc], R0 ;  /* 0x00000c0007007388 */ /* 0x004fe80000000800 */
[----:B---3--:R-:W-:Y:S04]  /*0130*/  @!P0 STS [R7], R4 ;  /* 0x0000000407008388 */ /* 0x008fe80000000800 */
[----:B----4-:R-:W-:Y:S01]  /*0140*/  @!P0 STS [R7+0x40c], R6 ;  /* 0x00040c0607008388 */ /* 0x010fe20000000800 */
[----:B------:R-:W-:Y:S06]  /*0150*/  BAR.SYNC.DEFER_BLOCKING 0x0 ;  /* 0x0000000000007b1d */ /* 0x000fec0000010000 */
[----:B------:R-:W-:Y:S04]  /*0160*/  LDS R8, [R7] ;  /* 0x0000000007087984 */ /* 0x000fe80000000800 */
[----:B------:R-:W-:Y:S04]  /*0170*/  LDS R9, [R7+0x4] ;  /* 0x0000040007097984 */ /* 0x000fe80000000800 */
[----:B------:R-:W0:Y:S04]  /*0180*/  LDS R10, [R7+0x8] ;  /* 0x00000800070a7984 */ /* 0x000e280000000800 */
[----:B------:R-:W-:Y:S04]  /*0190*/  LDS R11, [R7+0xc] ;  /* 0x00000c00070b7984 */ /* 0x000fe80000000800 */
[----:B------:R-:W1:Y:S04]  /*01a0*/  LDS R12, [R7+0x10] ;  /* 0x00001000070c7984 */ /* 0x000e680000000800 */
[----:B------:R-:W-:Y:S04]  /*01b0*/  LDS R13, [R7+0x14] ;  /* 0x00001400070d7984 */ /* 0x000fe80000000800 */
[----:B------:R-:W2:Y:S01]  /*01c0*/  LDS R14, [R7+0x18] ;  /* 0x00001800070e7984 */ /* 0x000ea20000000800 */
[----:B0-----:R-:W-:-:S04]  /*01d0*/  IADD3 R8, PT, PT, R10, R9, R8 ;  /* 0x000000090a087210 */ /* 0x001fc80007ffe008 */
[----:B-1----:R-:W-:-:S04]  /*01e0*/  IADD3 R8, PT, PT, R12, R11, R8 ;  /* 0x0000000b0c087210 */ /* 0x002fc80007ffe008 */
[----:B--2---:R-:W-:-:S05]  /*01f0*/  IADD3 R13, PT, PT, R14, R13, R8 ;  /* 0x0000000d0e0d7210 */ /* 0x004fca0007ffe008 */
[----:B------:R-:W-:Y:S01]  /*0200*/  STG.E desc[UR6][R2.64], R13 ;  /* 0x0000000d02007986 */ /* 0x000fe2000c101906 */
[----:B------:R-:W-:Y:S05]  /*0210*/  EXIT ;  /* 0x000000000000794d */ /* 0x000fea0003800000 */
.L_x_0:
[----:B------:R-:W-:-:S00]  /*0220*/  BRA `(.L_x_0) ;  /* 0xfffffffc00fc7947 */ /* 0x000fc0000383ffff */
[----:B------:R-:W-:-:S00]  /*0230*/  NOP ;  /* 0x0000000000007918 */ /* 0x000fc00000000000 */
        /* <DEDUP_REMOVED lines=12> */
.L_x_2:


//--------------------- .text._Z10stencil_1dPiS_  --------------------------
	.section	.text._Z10stencil_1dPiS_,"ax",@progbits
	.align	128
        .global         _Z10stencil_1dPiS_
        .type           _Z10stencil_1dPiS_,@function
        .size           _Z10stencil_1dPiS_,(.L_x_3 - _Z10stencil_1dPiS_)
        .other          _Z10stencil_1dPiS_,@"STO_CUDA_ENTRY STV_DEFAULT"
_Z10stencil_1dPiS_:
.text._Z10stencil_1dPiS_:
        /* <DEDUP_REMOVED lines=34> */
.L_x_1:
        /* <DEDUP_REMOVED lines=14> */
.L_x_3:


//--------------------- .nv.shared._Z12stencil_1dV2PiS_ --------------------------
	.section	.nv.shared._Z12stencil_1dV2PiS_,"aw",@nobits
	.sectionflags	@""
	.align	4
.nv.shared._Z12stencil_1dV2PiS_:
	.zero		2048


//--------------------- .nv.shared.reserved.0     --------------------------
	.section	.nv.shared.reserved.0,"aw",@nobits
	.weak		__nv_reservedSMEM_offset_0_alias
	.size		__nv_reservedSMEM_offset_0_alias, 0, 64
	.other		__nv_reservedSMEM_offset_0_alias,@"STO_CUDA_RESERVED_SHARED STV_DEFAULT"
__nv_reservedSMEM_offset_0_alias:
	.zero		0
	.zero		64


//--------------------- .nv.shared._Z10stencil_1dPiS_ --------------------------
	.section	.nv.shared._Z10stencil_1dPiS_,"aw",@nobits
	.sectionflags	@""
	.align	4
.nv.shared._Z10stencil_1dPiS_:
	.zero		2072


//--------------------- .nv.constant0._Z12stencil_1dV2PiS_ --------------------------
	.section	.nv.constant0._Z12stencil_1dV2PiS_,"a",@progbits
	.sectionflags	@""
	.align	4
.nv.constant0._Z12stencil_1dV2PiS_:
	.zero		912


//--------------------- .nv.constant0._Z10stencil_1dPiS_ --------------------------
	.section	.nv.constant0._Z10stencil_1dPiS_,"a",@progbits
	.sectionflags	@""
	.align	4
.nv.constant0._Z10stencil_1dPiS_:
	.zero		912


//--------------------- SYMBOLS --------------------------

	.type		.nv.reservedSmem.offset0,@object
	.size		.nv.reservedSmem.offset0,0x4
	.type		.nv.reservedSmem.cap,@object
	.size		.nv.reservedSmem.cap,0x4
